	.headerflags	@"EF_CUDA_TEXMODE_UNIFIED EF_CUDA_64BIT_ADDRESS EF_CUDA_ACCELERATORS EF_CUDA_SM90 EF_CUDA_VIRTUAL_SM(EF_CUDA_SM90)"
	.elftype	@"ET_EXEC"


//--------------------- .nv.info                  --------------------------
	.section	.nv.info,"",@"SHT_CUDA_INFO"
	.align	4


	//----- nvinfo : EIATTR_REGCOUNT
	.align		4
        /*0000*/ 	.byte	0x04, 0x2f
        /*0002*/ 	.short	(.L_3 - .L_2)
	.align		4
.L_2:
        /*0004*/ 	.word	index@(triton_poi_fused__native_batch_norm_legit_no_training_8)
        /*0008*/ 	.word	0x00000010


	//----- nvinfo : EIATTR_MIN_STACK_SIZE
	.align		4
.L_3:
        /*000c*/ 	.byte	0x04, 0x12
        /*000e*/ 	.short	(.L_5 - .L_4)
	.align		4
.L_4:
        /*0010*/ 	.word	index@(triton_poi_fused__native_batch_norm_legit_no_training_8)
        /*0014*/ 	.word	0x00000000


	//----- nvinfo : EIATTR_FRAME_SIZE
	.align		4
.L_5:
        /*0018*/ 	.byte	0x04, 0x11
        /*001a*/ 	.short	(.L_7 - .L_6)
	.align		4
.L_6:
        /*001c*/ 	.word	index@(triton_poi_fused__native_batch_norm_legit_no_training_8)
        /*0020*/ 	.word	0x00000000


	//----- nvinfo : EIATTR_MIN_STACK_SIZE
	.align		4
.L_7:
        /*0024*/ 	.byte	0x04, 0x12
        /*0026*/ 	.short	(.L_9 - .L_8)
	.align		4
.L_8:
        /*0028*/ 	.word	index@(triton_poi_fused__native_batch_norm_legit_no_training_8)
        /*002c*/ 	.word	0x00000000
.L_9:


//--------------------- .nv.info.triton_poi_fused__native_batch_norm_legit_no_training_8 --------------------------
	.section	.nv.info.triton_poi_fused__native_batch_norm_legit_no_training_8,"",@"SHT_CUDA_INFO"
	.sectionflags	@""
	.align	4


	//----- nvinfo : EIATTR_CUDA_API_VERSION
	.align		4
        /*0000*/ 	.byte	0x04, 0x37
        /*0002*/ 	.short	(.L_11 - .L_10)
.L_10:
        /*0004*/ 	.word	0x0000007c


	//----- nvinfo : EIATTR_KPARAM_INFO
	.align		4
.L_11:
        /*0008*/ 	.byte	0x04, 0x17
        /*000a*/ 	.short	(.L_13 - .L_12)
.L_12:
        /*000c*/ 	.word	0x00000000
        /*0010*/ 	.short	0x0006
        /*0012*/ 	.short	0x0030
        /*0014*/ 	.byte	0x00, 0xf0, 0x11, 0x00


	//----- nvinfo : EIATTR_KPARAM_INFO
	.align		4
.L_13:
        /*0018*/ 	.byte	0x04, 0x17
        /*001a*/ 	.short	(.L_15 - .L_14)
.L_14:
        /*001c*/ 	.word	0x00000000
        /*0020*/ 	.short	0x0005
        /*0022*/ 	.short	0x0028
        /*0024*/ 	.byte	0x00, 0xf4, 0x21, 0x00


	//----- nvinfo : EIATTR_KPARAM_INFO
	.align		4
.L_15:
        /*0028*/ 	.byte	0x04, 0x17
        /*002a*/ 	.short	(.L_17 - .L_16)
.L_16:
        /*002c*/ 	.word	0x00000000
        /*0030*/ 	.short	0x0004
        /*0032*/ 	.short	0x0020
        /*0034*/ 	.byte	0x00, 0xf4, 0x21, 0x00


	//----- nvinfo : EIATTR_KPARAM_INFO
	.align		4
.L_17:
        /*0038*/ 	.byte	0x04, 0x17
        /*003a*/ 	.short	(.L_19 - .L_18)
.L_18:
        /*003c*/ 	.word	0x00000000
        /*0040*/ 	.short	0x0003
        /*0042*/ 	.short	0x0018
        /*0044*/ 	.byte	0x00, 0xf4, 0x21, 0x00


	//----- nvinfo : EIATTR_KPARAM_INFO
	.align		4
.L_19:
        /*0048*/ 	.byte	0x04, 0x17
        /*004a*/ 	.short	(.L_21 - .L_20)
.L_20:
        /*004c*/ 	.word	0x00000000
        /*0050*/ 	.short	0x0002
        /*0052*/ 	.short	0x0010
        /*0054*/ 	.byte	0x00, 0xf4, 0x21, 0x00


	//----- nvinfo : EIATTR_KPARAM_INFO
	.align		4
.L_21:
        /*0058*/ 	.byte	0x04, 0x17
        /*005a*/ 	.short	(.L_23 - .L_22)
.L_22:
        /*005c*/ 	.word	0x00000000
        /*0060*/ 	.short	0x0001
        /*0062*/ 	.short	0x0008
        /*0064*/ 	.byte	0x00, 0xf4, 0x21, 0x00


	//----- nvinfo : EIATTR_KPARAM_INFO
	.align		4
.L_23:
        /*0068*/ 	.byte	0x04, 0x17
        /*006a*/ 	.short	(.L_25 - .L_24)
.L_24:
        /*006c*/ 	.word	0x00000000
        /*0070*/ 	.short	0x0000
        /*0072*/ 	.short	0x0000
        /*0074*/ 	.byte	0x00, 0xf4, 0x21, 0x00


	//----- nvinfo : EIATTR_SPARSE_MMA_MASK
	.align		4
.L_25:
        /*0078*/ 	.byte	0x03, 0x50
        /*007a*/ 	.short	0x0000


	//----- nvinfo : EIATTR_MAXREG_COUNT
	.align		4
        /*007c*/ 	.byte	0x03, 0x1b
        /*007e*/ 	.short	0x00ff


	//----- nvinfo : EIATTR_EXIT_INSTR_OFFSETS
	.align		4
        /*0080*/ 	.byte	0x04, 0x1c
        /*0082*/ 	.short	(.L_27 - .L_26)


	//   ....[0]....
.L_26:
        /*0084*/ 	.word	0x000002e0


	//----- nvinfo : EIATTR_REQNTID
	.align		4
.L_27:
        /*0088*/ 	.byte	0x04, 0x10
        /*008a*/ 	.short	(.L_29 - .L_28)
.L_28:
        /*008c*/ 	.word	0x00000080
        /*0090*/ 	.word	0x00000001
        /*0094*/ 	.word	0x00000001


	//----- nvinfo : EIATTR_CBANK_PARAM_SIZE
	.align		4
.L_29:
        /*0098*/ 	.byte	0x03, 0x19
        /*009a*/ 	.short	0x0034


	//----- nvinfo : EIATTR_PARAM_CBANK
	.align		4
        /*009c*/ 	.byte	0x04, 0x0a
        /*009e*/ 	.short	(.L_31 - .L_30)
	.align		4
.L_30:
        /*00a0*/ 	.word	index@(.nv.constant0.triton_poi_fused__native_batch_norm_legit_no_training_8)
        /*00a4*/ 	.short	0x0210
        /*00a6*/ 	.short	0x0034


	//----- nvinfo : EIATTR_SW_WAR
	.align		4
.L_31:
        /*00a8*/ 	.byte	0x04, 0x36
        /*00aa*/ 	.short	(.L_33 - .L_32)
.L_32:
        /*00ac*/ 	.word	0x00000008
.L_33:


//--------------------- .nv.callgraph             --------------------------
	.section	.nv.callgraph,"",@"SHT_CUDA_CALLGRAPH"
	.align	4
	.sectionentsize	8
	.align		4
        /*0000*/ 	.word	0x00000000
	.align		4
        /*0004*/ 	.word	0xffffffff
	.align		4
        /*0008*/ 	.word	0x00000000
	.align		4
        /*000c*/ 	.word	0xfffffffe
	.align		4
        /*0010*/ 	.word	0x00000000
	.align		4
        /*0014*/ 	.word	0xfffffffd
	.align		4
        /*0018*/ 	.word	0x00000000
	.align		4
        /*001c*/ 	.word	0xfffffffc


//--------------------- .nv.constant4             --------------------------
	.section	.nv.constant4,"a",@progbits
	.align	8
	.align		8
.nv.constant4:
        /*0000*/ 	.dword	_$_str
	.align		8
        /*0008*/ 	.dword	_$_str_$_2


//--------------------- .text.triton_poi_fused__native_batch_norm_legit_no_training_8 --------------------------
	.section	.text.triton_poi_fused__native_batch_norm_legit_no_training_8,"ax",@progbits
	.align	128
        .global         triton_poi_fused__native_batch_norm_legit_no_training_8
        .type           triton_poi_fused__native_batch_norm_legit_no_training_8,@function
        .size           triton_poi_fused__native_batch_norm_legit_no_training_8,(.L_x_1 - triton_poi_fused__native_batch_norm_legit_no_training_8)
        .other          triton_poi_fused__native_batch_norm_legit_no_training_8,@"STO_CUDA_ENTRY STV_DEFAULT"
triton_poi_fused__native_batch_norm_legit_no_training_8:
.text.triton_poi_fused__native_batch_norm_legit_no_training_8:
[----:B------:R-:W-:Y:S01]  /*0000*/  LDC R1, c[0x0][0x28] ;  /* 0x00000a00ff017b82 */ /* 0x000fe20000000800 */
[----:B------:R-:W1:Y:S07]  /*0010*/  S2R R0, SR_TID.X ;  /* 0x0000000000007919 */ /* 0x000e6e0000002100 */
[----:B------:R-:W2:Y:S01]  /*0020*/  LDC.64 R6, c[0x0][0x220] ;  /* 0x00008800ff067b82 */ /* 0x000ea20000000a00 */
[----:B------:R-:W-:Y:S01]  /*0030*/  ULDC.64 UR4, c[0x0][0x208] ;  /* 0x0000820000047ab9 */ /* 0x000fe20000000a00 */
[----:B------:R-:W3:Y:S06]  /*0040*/  S2R R3, SR_CTAID.X ;  /* 0x0000000000037919 */ /* 0x000eec0000002500 */
[----:B------:R-:W4:Y:S08]  /*0050*/  LDC.64 R8, c[0x0][0x228] ;  /* 0x00008a00ff087b82 */ /* 0x000f300000000a00 */
[----:B------:R-:W5:Y:S01]  /*0060*/  LDC.64 R10, c[0x0][0x230] ;  /* 0x00008c00ff0a7b82 */ /* 0x000f620000000a00 */
[----:B-1----:R-:W-:-:S02]  /*0070*/  LOP3.LUT R0, R0, 0x7f, RZ, 0xc0, !PT ;  /* 0x0000007f00007812 */ /* 0x002fc400078ec0ff */
[----:B---3--:R-:W-:Y:S02]  /*0080*/  SHF.R.S32.HI R2, RZ, 0x18, R3 ;  /* 0x00000018ff027819 */ /* 0x008fe40000011403 */
[----:B------:R-:W-:Y:S02]  /*0090*/  LEA R0, R3, R0, 0x7 ;  /* 0x0000000003007211 */ /* 0x000fe400078e38ff */
[----:B------:R-:W-:-:S04]  /*00a0*/  SGXT R3, R2, 0x1 ;  /* 0x000000010203781a */ /* 0x000fc80000000200 */
[----:B------:R-:W-:-:S04]  /*00b0*/  LEA.HI R3, R3, R0, RZ, 0x6 ;  /* 0x0000000003037211 */ /* 0x000fc800078f30ff */
[----:B------:R-:W-:-:S05]  /*00c0*/  SHF.R.S32.HI R3, RZ, 0x6, R3 ;  /* 0x00000006ff037819 */ /* 0x000fca0000011403 */
[----:B------:R-:W-:-:S05]  /*00d0*/  IMAD.HI R2, R3, 0x2aaaaaab, RZ ;  /* 0x2aaaaaab03027827 */ /* 0x000fca00078e02ff */
[----:B------:R-:W-:-:S04]  /*00e0*/  SHF.R.U32.HI R5, RZ, 0x1f, R2 ;  /* 0x0000001fff057819 */ /* 0x000fc80000011602 */
[----:B------:R-:W-:Y:S02]  /*00f0*/  LEA.HI R2, R2, R5, RZ, 0x1c ;  /* 0x0000000502027211 */ /* 0x000fe400078fe0ff */
[----:B------:R-:W1:Y:S03]  /*0100*/  LDC.64 R4, c[0x0][0x218] ;  /* 0x00008600ff047b82 */ /* 0x000e660000000a00 */
[----:B------:R-:W-:-:S04]  /*0110*/  IMAD R13, R2, -0x60, R3 ;  /* 0xffffffa0020d7824 */ /* 0x000fc800078e0203 */
[C---:B--2---:R-:W-:Y:S01]  /*0120*/  IMAD.WIDE R6, R13.reuse, 0x4, R6 ;  /* 0x000000040d067825 */ /* 0x044fe200078e0206 */
[----:B------:R-:W2:Y:S05]  /*0130*/  LDC.64 R2, c[0x0][0x210] ;  /* 0x00008400ff027b82 */ /* 0x000eaa0000000a00 */
[----:B------:R-:W3:Y:S01]  /*0140*/  LDG.E.EL R6, desc[UR4][R6.64] ;  /* 0x0000000406067981 */ /* 0x000ee2000c2e1900 */
[----:B----4-:R-:W-:-:S04]  /*0150*/  IMAD.WIDE R8, R13, 0x4, R8 ;  /* 0x000000040d087825 */ /* 0x010fc800078e0208 */
[C---:B-----5:R-:W-:Y:S02]  /*0160*/  IMAD.WIDE R10, R13.reuse, 0x4, R10 ;  /* 0x000000040d0a7825 */ /* 0x060fe400078e020a */
[----:B------:R-:W4:Y:S02]  /*0170*/  LDG.E.EL R8, desc[UR4][R8.64] ;  /* 0x0000000408087981 */ /* 0x000f24000c2e1900 */
[----:B-1----:R-:W-:Y:S02]  /*0180*/  IMAD.WIDE R4, R13, 0x4, R4 ;  /* 0x000000040d047825 */ /* 0x002fe400078e0204 */
[----:B------:R-:W4:Y:S04]  /*0190*/  LDG.E.EL R11, desc[UR4][R10.64] ;  /* 0x000000040a0b7981 */ /* 0x000f28000c2e1900 */
[----:B------:R1:W5:Y:S01]  /*01a0*/  LDG.E.EL R5, desc[UR4][R4.64] ;  /* 0x0000000404057981 */ /* 0x000362000c2e1900 */
[----:B--2---:R-:W-:-:S05]  /*01b0*/  IMAD.WIDE R2, R0, 0x4, R2 ;  /* 0x0000000400027825 */ /* 0x004fca00078e0202 */
[----:B------:R2:W5:Y:S01]  /*01c0*/  LDG.E R12, desc[UR4][R2.64] ;  /* 0x00000004020c7981 */ /* 0x000562000c1e1900 */
[----:B-1----:R-:W-:Y:S01]  /*01d0*/  HFMA2.MMA R4, -RZ, RZ, 1.625, 0 ;  /* 0x3e800000ff047435 */ /* 0x002fe200000001ff */
[----:B--2---:R-:W1:Y:S02]  /*01e0*/  LDC.64 R2, c[0x0][0x238] ;  /* 0x00008e00ff027b82 */ /* 0x004e640000000a00 */
[----:B-1----:R-:W-:-:S04]  /*01f0*/  IMAD.WIDE R2, R0, 0x4, R2 ;  /* 0x0000000400027825 */ /* 0x002fc800078e0202 */
[----:B---3--:R-:W-:-:S04]  /*0200*/  FADD R6, R6, 9.9999997473787516356e-06 ;  /* 0x3727c5ac06067421 */ /* 0x008fc80000000000 */
[----:B------:R-:W1:Y:S02]  /*0210*/  MUFU.SQRT R7, R6 ;  /* 0x0000000600077308 */ /* 0x000e640000002000 */
[C---:B-1----:R-:W-:Y:S02]  /*0220*/  FSETP.GT.AND P0, PT, R7.reuse, 8.50705917302346158658e+37, PT ;  /* 0x7e8000000700780b */ /* 0x042fe40003f04000 */
[----:B------:R-:W-:-:S11]  /*0230*/  FSETP.GEU.AND P1, PT, R7, 1.175494350822287508e-38, PT ;  /* 0x008000000700780b */ /* 0x000fd60003f2e000 */
[----:B------:R-:W-:-:S04]  /*0240*/  @P0 FMUL R7, R7, 0.25 ;  /* 0x3e80000007070820 */ /* 0x000fc80000400000 */
[----:B------:R-:W-:-:S06]  /*0250*/  @!P1 FMUL R7, R7, 16777216 ;  /* 0x4b80000007079820 */ /* 0x000fcc0000400000 */
[----:B------:R-:W1:Y:S01]  /*0260*/  MUFU.RCP R7, R7 ;  /* 0x0000000700077308 */ /* 0x000e620000001000 */
[----:B------:R-:W-:Y:S01]  /*0270*/  FSEL R4, R4, 1, P0 ;  /* 0x3f80000004047808 */ /* 0x000fe20000000000 */
[----:B-----5:R-:W-:-:S04]  /*0280*/  FADD R5, R12, -R5 ;  /* 0x800000050c057221 */ /* 0x020fc80000000000 */
[----:B------:R-:W-:-:S04]  /*0290*/  @!P1 FMUL R4, R4, 16777216 ;  /* 0x4b80000004049820 */ /* 0x000fc80000400000 */
[----:B-1----:R-:W-:-:S04]  /*02a0*/  FMUL R4, R7, R4 ;  /* 0x0000000407047220 */ /* 0x002fc80000400000 */
[----:B------:R-:W-:-:S04]  /*02b0*/  FMUL R4, R5, R4 ;  /* 0x0000000405047220 */ /* 0x000fc80000400000 */
[----:B----4-:R-:W-:-:S05]  /*02c0*/  FFMA R11, R8, R4, R11 ;  /* 0x00000004080b7223 */ /* 0x010fca000000000b */
[----:B------:R-:W-:Y:S01]  /*02d0*/  STG.E desc[UR4][R2.64], R11 ;  /* 0x0000000b02007986 */ /* 0x000fe2000c101904 */
[----:B------:R-:W-:Y:S05]  /*02e0*/  EXIT ;  /* 0x000000000000794d */ /* 0x000fea0003800000 */
.L_x_0:
[----:B------:R-:W-:-:S00]  /*02f0*/  BRA `(.L_x_0) ;  /* 0xfffffffc00fc7947 */ /* 0x000fc0000383ffff */
[----:B------:R-:W-:-:S00]  /*0300*/  NOP ;  /* 0x0000000000007918 */ /* 0x000fc00000000000 */
[----:B------:R-:W-:-:S00]  /*0310*/  NOP ;  /* 0x0000000000007918 */ /* 0x000fc00000000000 */
[----:B------:R-:W-:-:S00]  /*0320*/  NOP ;  /* 0x0000000000007918 */ /* 0x000fc00000000000 */
[----:B------:R-:W-:-:S00]  /*0330*/  NOP ;  /* 0x0000000000007918 */ /* 0x000fc00000000000 */
[----:B------:R-:W-:-:S00]  /*0340*/  NOP ;  /* 0x0000000000007918 */ /* 0x000fc00000000000 */
[----:B------:R-:W-:-:S00]  /*0350*/  NOP ;  /* 0x0000000000007918 */ /* 0x000fc00000000000 */
[----:B------:R-:W-:-:S00]  /*0360*/  NOP ;  /* 0x0000000000007918 */ /* 0x000fc00000000000 */
[----:B------:R-:W-:-:S00]  /*0370*/  NOP ;  /* 0x0000000000007918 */ /* 0x000fc00000000000 */
.L_x_1:


//--------------------- .nv.global.init           --------------------------
	.section	.nv.global.init,"aw",@progbits
.nv.global.init:
	.type		_$_str,@object
	.size		_$_str,(_$_str_$_2 - _$_str)
_$_str:
        /*0000*/ 	.byte	0x5f, 0x5f, 0x43, 0x55, 0x44, 0x41, 0x5f, 0x46, 0x54, 0x5a, 0x00
	.type		_$_str_$_2,@object
	.size		_$_str_$_2,(.L_1 - _$_str_$_2)
_$_str_$_2:
        /*000b*/ 	.byte	0x5f, 0x5f, 0x43, 0x55, 0x44, 0x41, 0x5f, 0x50, 0x52, 0x45, 0x43, 0x5f, 0x53, 0x51, 0x52, 0x54
        /*001b*/ 	.byte	0x00
.L_1:


//--------------------- .nv.constant0.triton_poi_fused__native_batch_norm_legit_no_training_8 --------------------------
	.section	.nv.constant0.triton_poi_fused__native_batch_norm_legit_no_training_8,"a",@progbits
	.sectionflags	@""
	.align	4
.nv.constant0.triton_poi_fused__native_batch_norm_legit_no_training_8:
	.zero		580
